//
// Generated by NVIDIA NVVM Compiler
//
// Compiler Build ID: CL-36424714
// Cuda compilation tools, release 13.0, V13.0.88
// Based on NVVM 20.0.0
//

.version 9.0
.target sm_100
.address_size 64

	// .globl	_Z12SumaMatricesPfS_S_i

.visible .entry _Z12SumaMatricesPfS_S_i(
	.param .u64 .ptr .align 1 _Z12SumaMatricesPfS_S_i_param_0,
	.param .u64 .ptr .align 1 _Z12SumaMatricesPfS_S_i_param_1,
	.param .u64 .ptr .align 1 _Z12SumaMatricesPfS_S_i_param_2,
	.param .u32 _Z12SumaMatricesPfS_S_i_param_3
)
{
	.reg .pred 	%p<2>;
	.reg .b32 	%r<14>;
	.reg .b32 	%f<4>;
	.reg .b64 	%rd<11>;

	ld.param.u64 	%rd1, [_Z12SumaMatricesPfS_S_i_param_0];
	ld.param.u64 	%rd2, [_Z12SumaMatricesPfS_S_i_param_1];
	ld.param.u64 	%rd3, [_Z12SumaMatricesPfS_S_i_param_2];
	ld.param.u32 	%r4, [_Z12SumaMatricesPfS_S_i_param_3];
	mov.u32 	%r5, %ctaid.x;
	mov.u32 	%r6, %ntid.x;
	mov.u32 	%r7, %tid.x;
	mad.lo.s32 	%r1, %r5, %r6, %r7;
	mov.u32 	%r8, %ctaid.y;
	mov.u32 	%r9, %ntid.y;
	mov.u32 	%r10, %tid.y;
	mad.lo.s32 	%r11, %r8, %r9, %r10;
	max.s32 	%r12, %r1, %r11;
	setp.ge.s32 	%p1, %r12, %r4;
	@%p1 bra 	$L__BB0_2;
	cvta.to.global.u64 	%rd4, %rd1;
	cvta.to.global.u64 	%rd5, %rd2;
	cvta.to.global.u64 	%rd6, %rd3;
	mad.lo.s32 	%r13, %r4, %r1, %r11;
	mul.wide.s32 	%rd7, %r13, 4;
	add.s64 	%rd8, %rd4, %rd7;
	ld.global.f32 	%f1, [%rd8];
	add.s64 	%rd9, %rd5, %rd7;
	ld.global.f32 	%f2, [%rd9];
	add.f32 	%f3, %f1, %f2;
	add.s64 	%rd10, %rd6, %rd7;
	st.global.f32 	[%rd10], %f3;
$L__BB0_2:
	ret;

}


// ===== COMPILED SASS (sm_100) =====

	.target	sm_100

	.elftype	@"ET_EXEC"


//--------------------- .note.nv.tkinfo           --------------------------
	.section	.note.nv.tkinfo,"",@"SHT_NOTE"
	.sectionflags	@"SHF_NOTE_NV_TKINFO"
	.tkinfo
        /*0018*/ 	.word	0x00000002
        /*0030*/ 	.string	""
        /*0030*/ 	.string	"ptxas"
        /*0030*/ 	.string	"Cuda compilation tools, release 13.0, V13.0.88"
        /*0030*/ 	.string	"Build cuda_13.0.r13.0/compiler.36424714_0"
        /*0030*/ 	.string	"-arch sm_100 -m 64 "



//--------------------- .note.nv.cuinfo           --------------------------
	.section	.note.nv.cuinfo,"",@"SHT_NOTE"
	.sectionflags	@"SHF_NOTE_NV_CUINFO"
        /*0018*/ 	.short	0x0002
        /*001a*/ 	.short	0x0064
        /*001c*/ 	.short	0x0082
	.zero		2


//--------------------- .nv.info                  --------------------------
	.section	.nv.info,"",@"SHT_CUDA_INFO"
	.align	4


	//----- nvinfo : EIATTR_REGCOUNT
	.align		4
        /*0000*/ 	.byte	0x04, 0x2f
        /*0002*/ 	.short	(.L_1 - .L_0)
	.align		4
.L_0:
        /*0004*/ 	.word	index@(_Z12SumaMatricesPfS_S_i)
        /*0008*/ 	.word	0x0000000c


	//----- nvinfo : EIATTR_FRAME_SIZE
	.align		4
.L_1:
        /*000c*/ 	.byte	0x04, 0x11
        /*000e*/ 	.short	(.L_3 - .L_2)
	.align		4
.L_2:
        /*0010*/ 	.word	index@(_Z12SumaMatricesPfS_S_i)
        /*0014*/ 	.word	0x00000000


	//----- nvinfo : EIATTR_MIN_STACK_SIZE
	.align		4
.L_3:
        /*0018*/ 	.byte	0x04, 0x12
        /*001a*/ 	.short	(.L_5 - .L_4)
	.align		4
.L_4:
        /*001c*/ 	.word	index@(_Z12SumaMatricesPfS_S_i)
        /*0020*/ 	.word	0x00000000
.L_5:


//--------------------- .nv.compat                --------------------------
	.section	.nv.compat,"",@"SHT_CUDA_COMPAT_INFO"
	.align	4
        /*0000*/ 	.byte	0x02, 0x09, 0x00, 0x00, 0x02, 0x02, 0x01, 0x00, 0x02, 0x05, 0x05, 0x00, 0x03, 0x07, 0x01, 0x01
        /*0010*/ 	.byte	0x02, 0x03, 0x00, 0x00, 0x02, 0x06, 0x01, 0x00, 0x04, 0x0b, 0x08, 0x00, 0x09, 0x00, 0x00, 0x00
        /*0020*/ 	.byte	0x00, 0x00, 0x00, 0x00


//--------------------- .nv.info._Z12SumaMatricesPfS_S_i --------------------------
	.section	.nv.info._Z12SumaMatricesPfS_S_i,"",@"SHT_CUDA_INFO"
	.sectionflags	@""
	.align	4


	//----- nvinfo : EIATTR_CUDA_API_VERSION
	.align		4
        /*0000*/ 	.byte	0x04, 0x37
        /*0002*/ 	.short	(.L_7 - .L_6)
.L_6:
        /*0004*/ 	.word	0x00000082


	//----- nvinfo : EIATTR_KPARAM_INFO
	.align		4
.L_7:
        /*0008*/ 	.byte	0x04, 0x17
        /*000a*/ 	.short	(.L_9 - .L_8)
.L_8:
        /*000c*/ 	.word	0x00000000
        /*0010*/ 	.short	0x0003
        /*0012*/ 	.short	0x0018
        /*0014*/ 	.byte	0x00, 0xf0, 0x11, 0x00


	//----- nvinfo : EIATTR_KPARAM_INFO
	.align		4
.L_9:
        /*0018*/ 	.byte	0x04, 0x17
        /*001a*/ 	.short	(.L_11 - .L_10)
.L_10:
        /*001c*/ 	.word	0x00000000
        /*0020*/ 	.short	0x0002
        /*0022*/ 	.short	0x0010
        /*0024*/ 	.byte	0x00, 0xf5, 0x21, 0x00


	//----- nvinfo : EIATTR_KPARAM_INFO
	.align		4
.L_11:
        /*0028*/ 	.byte	0x04, 0x17
        /*002a*/ 	.short	(.L_13 - .L_12)
.L_12:
        /*002c*/ 	.word	0x00000000
        /*0030*/ 	.short	0x0001
        /*0032*/ 	.short	0x0008
        /*0034*/ 	.byte	0x00, 0xf5, 0x21, 0x00


	//----- nvinfo : EIATTR_KPARAM_INFO
	.align		4
.L_13:
        /*0038*/ 	.byte	0x04, 0x17
        /*003a*/ 	.short	(.L_15 - .L_14)
.L_14:
        /*003c*/ 	.word	0x00000000
        /*0040*/ 	.short	0x0000
        /*0042*/ 	.short	0x0000
        /*0044*/ 	.byte	0x00, 0xf5, 0x21, 0x00


	//----- nvinfo : EIATTR_SPARSE_MMA_MASK
	.align		4
.L_15:
        /*0048*/ 	.byte	0x03, 0x50
        /*004a*/ 	.short	0x0000


	//----- nvinfo : EIATTR_MAXREG_COUNT
	.align		4
        /*004c*/ 	.byte	0x03, 0x1b
        /*004e*/ 	.short	0x00ff


	//----- nvinfo : EIATTR_MERCURY_ISA_VERSION
	.align		4
        /*0050*/ 	.byte	0x03, 0x5f
        /*0052*/ 	.short	0x0101


	//----- nvinfo : EIATTR_VRC_CTA_INIT_COUNT
	.align		4
        /*0054*/ 	.byte	0x02, 0x4a
	.zero		1
	.zero		1


	//----- nvinfo : EIATTR_EXIT_INSTR_OFFSETS
	.align		4
        /*0058*/ 	.byte	0x04, 0x1c
        /*005a*/ 	.short	(.L_17 - .L_16)


	//   ....[0]....
.L_16:
        /*005c*/ 	.word	0x000000c0


	//   ....[1]....
        /*0060*/ 	.word	0x00000190


	//----- nvinfo : EIATTR_CBANK_PARAM_SIZE
	.align		4
.L_17:
        /*0064*/ 	.byte	0x03, 0x19
        /*0066*/ 	.short	0x001c


	//----- nvinfo : EIATTR_PARAM_CBANK
	.align		4
        /*0068*/ 	.byte	0x04, 0x0a
        /*006a*/ 	.short	(.L_19 - .L_18)
	.align		4
.L_18:
        /*006c*/ 	.word	index@(.nv.constant0._Z12SumaMatricesPfS_S_i)
        /*0070*/ 	.short	0x0380
        /*0072*/ 	.short	0x001c


	//----- nvinfo : EIATTR_SW_WAR
	.align		4
.L_19:
        /*0074*/ 	.byte	0x04, 0x36
        /*0076*/ 	.short	(.L_21 - .L_20)
.L_20:
        /*0078*/ 	.word	0x00000008
.L_21:


//--------------------- .nv.callgraph             --------------------------
	.section	.nv.callgraph,"",@"SHT_CUDA_CALLGRAPH"
	.align	4
	.sectionentsize	8
	.align		4
        /*0000*/ 	.word	0x00000000
	.align		4
        /*0004*/ 	.word	0xffffffff
	.align		4
        /*0008*/ 	.word	0x00000000
	.align		4
        /*000c*/ 	.word	0xfffffffe
	.align		4
        /*0010*/ 	.word	0x00000000
	.align		4
        /*0014*/ 	.word	0xfffffffd
	.align		4
        /*0018*/ 	.word	0x00000000
	.align		4
        /*001c*/ 	.word	0xfffffffc


//--------------------- .text._Z12SumaMatricesPfS_S_i --------------------------
	.section	.text._Z12SumaMatricesPfS_S_i,"ax",@progbits
	.align	128
        .global         _Z12SumaMatricesPfS_S_i
        .type           _Z12SumaMatricesPfS_S_i,@function
        .size           _Z12SumaMatricesPfS_S_i,(.L_x_1 - _Z12SumaMatricesPfS_S_i)
        .other          _Z12SumaMatricesPfS_S_i,@"STO_CUDA_ENTRY STV_DEFAULT"
_Z12SumaMatricesPfS_S_i:
.text._Z12SumaMatricesPfS_S_i:
[----:B------:R-:W-:Y:S01]  /*0000*/  LDC R1, c[0x0][0x37c] ;  /* 0x0000df00ff017b82 */ /* 0x000fe20000000800 */
[----:B------:R-:W0:Y:S07]  /*0010*/  S2R R3, SR_TID.X ;  /* 0x0000000000037919 */ /* 0x000e2e0000002100 */
[----:B------:R-:W0:Y:S01]  /*0020*/  LDC R0, c[0x0][0x360] ;  /* 0x0000d800ff007b82 */ /* 0x000e220000000800 */
[----:B------:R-:W1:Y:S01]  /*0030*/  LDCU UR6, c[0x0][0x398] ;  /* 0x00007300ff0677ac */ /* 0x000e620008000800 */
[----:B------:R-:W2:Y:S06]  /*0040*/  S2R R2, SR_TID.Y ;  /* 0x0000000000027919 */ /* 0x000eac0000002200 */
[----:B------:R-:W0:Y:S08]  /*0050*/  S2UR UR4, SR_CTAID.X ;  /* 0x00000000000479c3 */ /* 0x000e300000002500 */
[----:B------:R-:W2:Y:S08]  /*0060*/  S2UR UR5, SR_CTAID.Y ;  /* 0x00000000000579c3 */ /* 0x000eb00000002600 */
[----:B------:R-:W2:Y:S01]  /*0070*/  LDC R7, c[0x0][0x364] ;  /* 0x0000d900ff077b82 */ /* 0x000ea20000000800 */
[----:B0-----:R-:W-:-:S02]  /*0080*/  IMAD R0, R0, UR4, R3 ;  /* 0x0000000400007c24 */ /* 0x001fc4000f8e0203 */
[----:B--2---:R-:W-:-:S05]  /*0090*/  IMAD R7, R7, UR5, R2 ;  /* 0x0000000507077c24 */ /* 0x004fca000f8e0202 */
[----:B------:R-:W-:-:S04]  /*00a0*/  VIMNMX R2, PT, PT, R0, R7, !PT ;  /* 0x0000000700027248 */ /* 0x000fc80007fe0100 */
[----:B-1----:R-:W-:-:S13]  /*00b0*/  ISETP.GE.AND P0, PT, R2, UR6, PT ;  /* 0x0000000602007c0c */ /* 0x002fda000bf06270 */
[----:B------:R-:W-:Y:S05]  /*00c0*/  @P0 EXIT ;  /* 0x000000000000094d */ /* 0x000fea0003800000 */
[----:B------:R-:W0:Y:S01]  /*00d0*/  LDC.64 R2, c[0x0][0x380] ;  /* 0x0000e000ff027b82 */ /* 0x000e220000000a00 */
[----:B------:R-:W1:Y:S01]  /*00e0*/  LDCU.64 UR4, c[0x0][0x358] ;  /* 0x00006b00ff0477ac */ /* 0x000e620008000a00 */
[----:B------:R-:W-:-:S06]  /*00f0*/  IMAD R9, R0, UR6, R7 ;  /* 0x0000000600097c24 */ /* 0x000fcc000f8e0207 */
[----:B------:R-:W2:Y:S08]  /*0100*/  LDC.64 R4, c[0x0][0x388] ;  /* 0x0000e200ff047b82 */ /* 0x000eb00000000a00 */
[----:B------:R-:W3:Y:S01]  /*0110*/  LDC.64 R6, c[0x0][0x390] ;  /* 0x0000e400ff067b82 */ /* 0x000ee20000000a00 */
[----:B0-----:R-:W-:-:S06]  /*0120*/  IMAD.WIDE R2, R9, 0x4, R2 ;  /* 0x0000000409027825 */ /* 0x001fcc00078e0202 */
[----:B-1----:R-:W4:Y:S01]  /*0130*/  LDG.E R2, desc[UR4][R2.64] ;  /* 0x0000000402027981 */ /* 0x002f22000c1e1900 */
[----:B--2---:R-:W-:-:S06]  /*0140*/  IMAD.WIDE R4, R9, 0x4, R4 ;  /* 0x0000000409047825 */ /* 0x004fcc00078e0204 */
[----:B------:R-:W4:Y:S01]  /*0150*/  LDG.E R5, desc[UR4][R4.64] ;  /* 0x0000000404057981 */ /* 0x000f22000c1e1900 */
[----:B---3--:R-:W-:-:S04]  /*0160*/  IMAD.WIDE R6, R9, 0x4, R6 ;  /* 0x0000000409067825 */ /* 0x008fc800078e0206 */
[----:B----4-:R-:W-:-:S05]  /*0170*/  FADD R9, R2, R5 ;  /* 0x0000000502097221 */ /* 0x010fca0000000000 */
[----:B------:R-:W-:Y:S01]  /*0180*/  STG.E desc[UR4][R6.64], R9 ;  /* 0x0000000906007986 */ /* 0x000fe2000c101904 */
[----:B------:R-:W-:Y:S05]  /*0190*/  EXIT ;  /* 0x000000000000794d */ /* 0x000fea0003800000 */
.L_x_0:
[----:B------:R-:W-:-:S00]  /*01a0*/  BRA `(.L_x_0) ;  /* 0xfffffffc00fc7947 */ /* 0x000fc0000383ffff */
[----:B------:R-:W-:-:S00]  /*01b0*/  NOP ;  /* 0x0000000000007918 */ /* 0x000fc00000000000 */
        /* <DEDUP_REMOVED lines=12> */
.L_x_1:


//--------------------- .nv.shared.reserved.0     --------------------------
	.section	.nv.shared.reserved.0,"aw",@nobits
	.weak		__nv_reservedSMEM_offset_0_alias
	.size		__nv_reservedSMEM_offset_0_alias, 0, 64
	.other		__nv_reservedSMEM_offset_0_alias,@"STO_CUDA_RESERVED_SHARED STV_DEFAULT"
__nv_reservedSMEM_offset_0_alias:
	.zero		0
	.zero		64


//--------------------- .nv.constant0._Z12SumaMatricesPfS_S_i --------------------------
	.section	.nv.constant0._Z12SumaMatricesPfS_S_i,"a",@progbits
	.sectionflags	@""
	.align	4
.nv.constant0._Z12SumaMatricesPfS_S_i:
	.zero		924


//--------------------- SYMBOLS --------------------------

	.type		.nv.reservedSmem.offset0,@object
	.size		.nv.reservedSmem.offset0,0x4
